//
// Generated by NVIDIA NVVM Compiler
//
// Compiler Build ID: CL-36424714
// Cuda compilation tools, release 13.0, V13.0.88
// Based on NVVM 20.0.0
//

.version 9.0
.target sm_100
.address_size 64

	// .globl	logkernel

.visible .entry logkernel(
	.param .u32 logkernel_param_0,
	.param .u64 .ptr .align 1 logkernel_param_1,
	.param .u64 .ptr .align 1 logkernel_param_2
)
{
	.reg .pred 	%p<6>;
	.reg .b32 	%r<34>;
	.reg .b64 	%rd<9>;
	.reg .b64 	%fd<46>;

	ld.param.u32 	%r12, [logkernel_param_0];
	ld.param.u64 	%rd1, [logkernel_param_1];
	ld.param.u64 	%rd2, [logkernel_param_2];
	mov.u32 	%r13, %tid.x;
	mov.u32 	%r14, %ctaid.x;
	mov.u32 	%r15, %ntid.x;
	mad.lo.s32 	%r1, %r14, %r15, %r13;
	setp.ge.s32 	%p1, %r1, %r12;
	@%p1 bra 	$L__BB0_9;
	cvta.to.global.u64 	%rd3, %rd1;
	mul.wide.s32 	%rd4, %r1, 8;
	add.s64 	%rd5, %rd3, %rd4;
	ld.global.f64 	%fd43, [%rd5];
	{
	.reg .b32 %temp; 
	mov.b64 	{%temp, %r30}, %fd43;
	}
	{
	.reg .b32 %temp; 
	mov.b64 	{%r31, %temp}, %fd43;
	}
	setp.gt.s32 	%p2, %r30, 1048575;
	mov.b32 	%r32, -1023;
	@%p2 bra 	$L__BB0_3;
	mul.f64 	%fd43, %fd43, 0d4350000000000000;
	{
	.reg .b32 %temp; 
	mov.b64 	{%temp, %r30}, %fd43;
	}
	{
	.reg .b32 %temp; 
	mov.b64 	{%r31, %temp}, %fd43;
	}
	mov.b32 	%r32, -1077;
$L__BB0_3:
	add.s32 	%r18, %r30, -1;
	setp.gt.u32 	%p3, %r18, 2146435070;
	@%p3 bra 	$L__BB0_7;
	shr.u32 	%r21, %r30, 20;
	add.s32 	%r33, %r32, %r21;
	and.b32  	%r22, %r30, 1048575;
	or.b32  	%r23, %r22, 1072693248;
	mov.b64 	%fd44, {%r31, %r23};
	setp.lt.u32 	%p5, %r23, 1073127583;
	@%p5 bra 	$L__BB0_6;
	{
	.reg .b32 %temp; 
	mov.b64 	{%r24, %temp}, %fd44;
	}
	{
	.reg .b32 %temp; 
	mov.b64 	{%temp, %r25}, %fd44;
	}
	add.s32 	%r26, %r25, -1048576;
	mov.b64 	%fd44, {%r24, %r26};
	add.s32 	%r33, %r33, 1;
$L__BB0_6:
	add.f64 	%fd11, %fd44, 0dBFF0000000000000;
	add.f64 	%fd12, %fd44, 0d3FF0000000000000;
	rcp.approx.ftz.f64 	%fd13, %fd12;
	neg.f64 	%fd14, %fd12;
	fma.rn.f64 	%fd15, %fd14, %fd13, 0d3FF0000000000000;
	fma.rn.f64 	%fd16, %fd15, %fd15, %fd15;
	fma.rn.f64 	%fd17, %fd16, %fd13, %fd13;
	mul.f64 	%fd18, %fd11, %fd17;
	fma.rn.f64 	%fd19, %fd11, %fd17, %fd18;
	mul.f64 	%fd20, %fd19, %fd19;
	fma.rn.f64 	%fd21, %fd20, 0d3EB1380B3AE80F1E, 0d3ED0EE258B7A8B04;
	fma.rn.f64 	%fd22, %fd21, %fd20, 0d3EF3B2669F02676F;
	fma.rn.f64 	%fd23, %fd22, %fd20, 0d3F1745CBA9AB0956;
	fma.rn.f64 	%fd24, %fd23, %fd20, 0d3F3C71C72D1B5154;
	fma.rn.f64 	%fd25, %fd24, %fd20, 0d3F624924923BE72D;
	fma.rn.f64 	%fd26, %fd25, %fd20, 0d3F8999999999A3C4;
	fma.rn.f64 	%fd27, %fd26, %fd20, 0d3FB5555555555554;
	sub.f64 	%fd28, %fd11, %fd19;
	add.f64 	%fd29, %fd28, %fd28;
	neg.f64 	%fd30, %fd19;
	fma.rn.f64 	%fd31, %fd30, %fd11, %fd29;
	mul.f64 	%fd32, %fd17, %fd31;
	mul.f64 	%fd33, %fd20, %fd27;
	fma.rn.f64 	%fd34, %fd33, %fd19, %fd32;
	xor.b32  	%r27, %r33, -2147483648;
	mov.b32 	%r28, 1127219200;
	mov.b64 	%fd35, {%r27, %r28};
	mov.b32 	%r29, -2147483648;
	mov.b64 	%fd36, {%r29, %r28};
	sub.f64 	%fd37, %fd35, %fd36;
	fma.rn.f64 	%fd38, %fd37, 0d3FE62E42FEFA39EF, %fd19;
	fma.rn.f64 	%fd39, %fd37, 0dBFE62E42FEFA39EF, %fd38;
	sub.f64 	%fd40, %fd39, %fd19;
	sub.f64 	%fd41, %fd34, %fd40;
	fma.rn.f64 	%fd42, %fd37, 0d3C7ABC9E3B39803F, %fd41;
	add.f64 	%fd45, %fd38, %fd42;
	bra.uni 	$L__BB0_8;
$L__BB0_7:
	fma.rn.f64 	%fd10, %fd43, 0d7FF0000000000000, 0d7FF0000000000000;
	{
	.reg .b32 %temp; 
	mov.b64 	{%temp, %r19}, %fd43;
	}
	and.b32  	%r20, %r19, 2147483647;
	setp.eq.s32 	%p4, %r20, 0;
	selp.f64 	%fd45, 0dFFF0000000000000, %fd10, %p4;
$L__BB0_8:
	cvta.to.global.u64 	%rd6, %rd2;
	add.s64 	%rd8, %rd6, %rd4;
	st.global.f64 	[%rd8], %fd45;
$L__BB0_9:
	ret;

}


// ===== COMPILED SASS (sm_100) =====

	.target	sm_100

	.elftype	@"ET_EXEC"


//--------------------- .note.nv.tkinfo           --------------------------
	.section	.note.nv.tkinfo,"",@"SHT_NOTE"
	.sectionflags	@"SHF_NOTE_NV_TKINFO"
	.tkinfo
        /*0018*/ 	.word	0x00000002
        /*0030*/ 	.string	""
        /*0030*/ 	.string	"ptxas"
        /*0030*/ 	.string	"Cuda compilation tools, release 13.0, V13.0.88"
        /*0030*/ 	.string	"Build cuda_13.0.r13.0/compiler.36424714_0"
        /*0030*/ 	.string	"-arch sm_100 -m 64 "



//--------------------- .note.nv.cuinfo           --------------------------
	.section	.note.nv.cuinfo,"",@"SHT_NOTE"
	.sectionflags	@"SHF_NOTE_NV_CUINFO"
        /*0018*/ 	.short	0x0002
        /*001a*/ 	.short	0x0064
        /*001c*/ 	.short	0x0082
	.zero		2


//--------------------- .nv.info                  --------------------------
	.section	.nv.info,"",@"SHT_CUDA_INFO"
	.align	4


	//----- nvinfo : EIATTR_REGCOUNT
	.align		4
        /*0000*/ 	.byte	0x04, 0x2f
        /*0002*/ 	.short	(.L_1 - .L_0)
	.align		4
.L_0:
        /*0004*/ 	.word	index@(logkernel)
        /*0008*/ 	.word	0x00000014


	//----- nvinfo : EIATTR_FRAME_SIZE
	.align		4
.L_1:
        /*000c*/ 	.byte	0x04, 0x11
        /*000e*/ 	.short	(.L_3 - .L_2)
	.align		4
.L_2:
        /*0010*/ 	.word	index@(logkernel)
        /*0014*/ 	.word	0x00000000


	//----- nvinfo : EIATTR_MIN_STACK_SIZE
	.align		4
.L_3:
        /*0018*/ 	.byte	0x04, 0x12
        /*001a*/ 	.short	(.L_5 - .L_4)
	.align		4
.L_4:
        /*001c*/ 	.word	index@(logkernel)
        /*0020*/ 	.word	0x00000000
.L_5:


//--------------------- .nv.compat                --------------------------
	.section	.nv.compat,"",@"SHT_CUDA_COMPAT_INFO"
	.align	4
        /*0000*/ 	.byte	0x02, 0x09, 0x00, 0x00, 0x02, 0x02, 0x01, 0x00, 0x02, 0x05, 0x05, 0x00, 0x03, 0x07, 0x01, 0x01
        /*0010*/ 	.byte	0x02, 0x03, 0x00, 0x00, 0x02, 0x06, 0x01, 0x00, 0x04, 0x0b, 0x08, 0x00, 0x01, 0x00, 0x00, 0x00
        /*0020*/ 	.byte	0x00, 0x00, 0x00, 0x00


//--------------------- .nv.info.logkernel        --------------------------
	.section	.nv.info.logkernel,"",@"SHT_CUDA_INFO"
	.sectionflags	@""
	.align	4


	//----- nvinfo : EIATTR_CUDA_API_VERSION
	.align		4
        /*0000*/ 	.byte	0x04, 0x37
        /*0002*/ 	.short	(.L_7 - .L_6)
.L_6:
        /*0004*/ 	.word	0x00000082


	//----- nvinfo : EIATTR_KPARAM_INFO
	.align		4
.L_7:
        /*0008*/ 	.byte	0x04, 0x17
        /*000a*/ 	.short	(.L_9 - .L_8)
.L_8:
        /*000c*/ 	.word	0x00000000
        /*0010*/ 	.short	0x0002
        /*0012*/ 	.short	0x0010
        /*0014*/ 	.byte	0x00, 0xf5, 0x21, 0x00


	//----- nvinfo : EIATTR_KPARAM_INFO
	.align		4
.L_9:
        /*0018*/ 	.byte	0x04, 0x17
        /*001a*/ 	.short	(.L_11 - .L_10)
.L_10:
        /*001c*/ 	.word	0x00000000
        /*0020*/ 	.short	0x0001
        /*0022*/ 	.short	0x0008
        /*0024*/ 	.byte	0x00, 0xf5, 0x21, 0x00


	//----- nvinfo : EIATTR_KPARAM_INFO
	.align		4
.L_11:
        /*0028*/ 	.byte	0x04, 0x17
        /*002a*/ 	.short	(.L_13 - .L_12)
.L_12:
        /*002c*/ 	.word	0x00000000
        /*0030*/ 	.short	0x0000
        /*0032*/ 	.short	0x0000
        /*0034*/ 	.byte	0x00, 0xf0, 0x11, 0x00


	//----- nvinfo : EIATTR_SPARSE_MMA_MASK
	.align		4
.L_13:
        /*0038*/ 	.byte	0x03, 0x50
        /*003a*/ 	.short	0x0000


	//----- nvinfo : EIATTR_MAXREG_COUNT
	.align		4
        /*003c*/ 	.byte	0x03, 0x1b
        /*003e*/ 	.short	0x00ff


	//----- nvinfo : EIATTR_MERCURY_ISA_VERSION
	.align		4
        /*0040*/ 	.byte	0x03, 0x5f
        /*0042*/ 	.short	0x0101


	//----- nvinfo : EIATTR_VRC_CTA_INIT_COUNT
	.align		4
        /*0044*/ 	.byte	0x02, 0x4a
	.zero		1
	.zero		1


	//----- nvinfo : EIATTR_EXIT_INSTR_OFFSETS
	.align		4
        /*0048*/ 	.byte	0x04, 0x1c
        /*004a*/ 	.short	(.L_15 - .L_14)


	//   ....[0]....
.L_14:
        /*004c*/ 	.word	0x00000070


	//   ....[1]....
        /*0050*/ 	.word	0x00000630


	//----- nvinfo : EIATTR_CRS_STACK_SIZE
	.align		4
.L_15:
        /*0054*/ 	.byte	0x04, 0x1e
        /*0056*/ 	.short	(.L_17 - .L_16)
.L_16:
        /*0058*/ 	.word	0x00000000


	//----- nvinfo : EIATTR_CBANK_PARAM_SIZE
	.align		4
.L_17:
        /*005c*/ 	.byte	0x03, 0x19
        /*005e*/ 	.short	0x0018


	//----- nvinfo : EIATTR_PARAM_CBANK
	.align		4
        /*0060*/ 	.byte	0x04, 0x0a
        /*0062*/ 	.short	(.L_19 - .L_18)
	.align		4
.L_18:
        /*0064*/ 	.word	index@(.nv.constant0.logkernel)
        /*0068*/ 	.short	0x0380
        /*006a*/ 	.short	0x0018


	//----- nvinfo : EIATTR_SW_WAR
	.align		4
.L_19:
        /*006c*/ 	.byte	0x04, 0x36
        /*006e*/ 	.short	(.L_21 - .L_20)
.L_20:
        /*0070*/ 	.word	0x00000008
.L_21:


//--------------------- .nv.callgraph             --------------------------
	.section	.nv.callgraph,"",@"SHT_CUDA_CALLGRAPH"
	.align	4
	.sectionentsize	8
	.align		4
        /*0000*/ 	.word	0x00000000
	.align		4
        /*0004*/ 	.word	0xffffffff
	.align		4
        /*0008*/ 	.word	0x00000000
	.align		4
        /*000c*/ 	.word	0xfffffffe
	.align		4
        /*0010*/ 	.word	0x00000000
	.align		4
        /*0014*/ 	.word	0xfffffffd
	.align		4
        /*0018*/ 	.word	0x00000000
	.align		4
        /*001c*/ 	.word	0xfffffffc


//--------------------- .text.logkernel           --------------------------
	.section	.text.logkernel,"ax",@progbits
	.align	128
        .global         logkernel
        .type           logkernel,@function
        .size           logkernel,(.L_x_4 - logkernel)
        .other          logkernel,@"STO_CUDA_ENTRY STV_DEFAULT"
logkernel:
.text.logkernel:
[----:B------:R-:W-:Y:S01]  /*0000*/  LDC R1, c[0x0][0x37c] ;  /* 0x0000df00ff017b82 */ /* 0x000fe20000000800 */
[----:B------:R-:W0:Y:S07]  /*0010*/  S2R R0, SR_TID.X ;  /* 0x0000000000007919 */ /* 0x000e2e0000002100 */
[----:B------:R-:W0:Y:S01]  /*0020*/  S2UR UR4, SR_CTAID.X ;  /* 0x00000000000479c3 */ /* 0x000e220000002500 */
[----:B------:R-:W1:Y:S07]  /*0030*/  LDCU UR5, c[0x0][0x380] ;  /* 0x00007000ff0577ac */ /* 0x000e6e0008000800 */
[----:B------:R-:W0:Y:S02]  /*0040*/  LDC R3, c[0x0][0x360] ;  /* 0x0000d800ff037b82 */ /* 0x000e240000000800 */
[----:B0-----:R-:W-:-:S05]  /*0050*/  IMAD R0, R3, UR4, R0 ;  /* 0x0000000403007c24 */ /* 0x001fca000f8e0200 */
[----:B-1----:R-:W-:-:S13]  /*0060*/  ISETP.GE.AND P0, PT, R0, UR5, PT ;  /* 0x0000000500007c0c */ /* 0x002fda000bf06270 */
[----:B------:R-:W-:Y:S05]  /*0070*/  @P0 EXIT ;  /* 0x000000000000094d */ /* 0x000fea0003800000 */
[----:B------:R-:W0:Y:S01]  /*0080*/  LDC.64 R4, c[0x0][0x388] ;  /* 0x0000e200ff047b82 */ /* 0x000e220000000a00 */
[----:B------:R-:W1:Y:S01]  /*0090*/  LDCU.64 UR4, c[0x0][0x358] ;  /* 0x00006b00ff0477ac */ /* 0x000e620008000a00 */
[----:B0-----:R-:W-:-:S06]  /*00a0*/  IMAD.WIDE R4, R0, 0x8, R4 ;  /* 0x0000000800047825 */ /* 0x001fcc00078e0204 */
[----:B-1----:R-:W2:Y:S01]  /*00b0*/  LDG.E.64 R4, desc[UR4][R4.64] ;  /* 0x0000000404047981 */ /* 0x002ea2000c1e1b00 */
[----:B------:R-:W-:Y:S01]  /*00c0*/  BSSY.RECONVERGENT B0, `(.L_x_0) ;  /* 0x0000053000007945 */ /* 0x000fe20003800200 */
[----:B--2---:R-:W-:Y:S01]  /*00d0*/  ISETP.GT.AND P0, PT, R5, 0xfffff, PT ;  /* 0x000fffff0500780c */ /* 0x004fe20003f04270 */
[----:B------:R-:W-:Y:S01]  /*00e0*/  IMAD.MOV.U32 R6, RZ, RZ, R4 ;  /* 0x000000ffff067224 */ /* 0x000fe200078e0004 */
[----:B------:R-:W-:Y:S01]  /*00f0*/  MOV R3, R5 ;  /* 0x0000000500037202 */ /* 0x000fe20000000f00 */
[----:B------:R-:W-:-:S10]  /*0100*/  IMAD.MOV.U32 R7, RZ, RZ, R5 ;  /* 0x000000ffff077224 */ /* 0x000fd400078e0005 */
[----:B------:R-:W-:-:S10]  /*0110*/  @!P0 DMUL R6, R6, 1.80143985094819840000e+16 ;  /* 0x4350000006068828 */ /* 0x000fd40000000000 */
[----:B------:R-:W-:Y:S02]  /*0120*/  @!P0 IMAD.MOV.U32 R3, RZ, RZ, R7 ;  /* 0x000000ffff038224 */ /* 0x000fe400078e0007 */
[----:B------:R-:W-:Y:S02]  /*0130*/  @!P0 IMAD.MOV.U32 R4, RZ, RZ, R6 ;  /* 0x000000ffff048224 */ /* 0x000fe400078e0006 */
[----:B------:R-:W-:-:S05]  /*0140*/  VIADD R2, R3, 0xffffffff ;  /* 0xffffffff03027836 */ /* 0x000fca0000000000 */
[----:B------:R-:W-:Y:S02]  /*0150*/  ISETP.GT.U32.AND P1, PT, R2, 0x7feffffe, PT ;  /* 0x7feffffe0200780c */ /* 0x000fe40003f24070 */
[----:B------:R-:W-:Y:S01]  /*0160*/  MOV R2, 0xfffffc01 ;  /* 0xfffffc0100027802 */ /* 0x000fe20000000f00 */
[----:B------:R-:W-:-:S10]  /*0170*/  @!P0 IMAD.MOV.U32 R2, RZ, RZ, -0x435 ;  /* 0xfffffbcbff028424 */ /* 0x000fd400078e00ff */
[----:B------:R-:W-:Y:S05]  /*0180*/  @P1 BRA `(.L_x_1) ;  /* 0x0000000400001947 */ /* 0x000fea0003800000 */
[----:B------:R-:W-:Y:S01]  /*0190*/  LOP3.LUT R5, R3, 0xfffff, RZ, 0xc0, !PT ;  /* 0x000fffff03057812 */ /* 0x000fe200078ec0ff */
[----:B------:R-:W-:Y:S01]  /*01a0*/  IMAD.MOV.U32 R6, RZ, RZ, RZ ;  /* 0x000000ffff067224 */ /* 0x000fe200078e00ff */
[----:B------:R-:W-:Y:S01]  /*01b0*/  MOV R14, 0x8b7a8b04 ;  /* 0x8b7a8b04000e7802 */ /* 0x000fe20000000f00 */
[----:B------:R-:W-:Y:S01]  /*01c0*/  IMAD.MOV.U32 R15, RZ, RZ, 0x3ed0ee25 ;  /* 0x3ed0ee25ff0f7424 */ /* 0x000fe200078e00ff */
[----:B------:R-:W-:Y:S01]  /*01d0*/  LOP3.LUT R5, R5, 0x3ff00000, RZ, 0xfc, !PT ;  /* 0x3ff0000005057812 */ /* 0x000fe200078efcff */
[----:B------:R-:W-:Y:S01]  /*01e0*/  UMOV UR6, 0x3ae80f1e ;  /* 0x3ae80f1e00067882 */ /* 0x000fe20000000000 */
[----:B------:R-:W-:Y:S01]  /*01f0*/  UMOV UR7, 0x3eb1380b ;  /* 0x3eb1380b00077882 */ /* 0x000fe20000000000 */
[----:B------:R-:W-:Y:S01]  /*0200*/  LEA.HI R16, R3, R2, RZ, 0xc ;  /* 0x0000000203107211 */ /* 0x000fe200078f60ff */
[----:B------:R-:W-:Y:S01]  /*0210*/  UMOV UR8, 0x80000000 ;  /* 0x8000000000087882 */ /* 0x000fe20000000000 */
[----:B------:R-:W-:Y:S01]  /*0220*/  ISETP.GE.U32.AND P0, PT, R5, 0x3ff6a09f, PT ;  /* 0x3ff6a09f0500780c */ /* 0x000fe20003f06070 */
[----:B------:R-:W-:Y:S01]  /*0230*/  UMOV UR9, 0x43300000 ;  /* 0x4330000000097882 */ /* 0x000fe20000000000 */
[----:B------:R-:W-:-:S11]  /*0240*/  MOV R17, 0x43300000 ;  /* 0x4330000000117802 */ /* 0x000fd60000000f00 */
[----:B------:R-:W-:Y:S01]  /*0250*/  @P0 IADD3 R7, PT, PT, R5, -0x100000, RZ ;  /* 0xfff0000005070810 */ /* 0x000fe20007ffe0ff */
[----:B------:R-:W-:-:S04]  /*0260*/  @P0 VIADD R16, R16, 0x1 ;  /* 0x0000000110100836 */ /* 0x000fc80000000000 */
[----:B------:R-:W-:Y:S01]  /*0270*/  @P0 IMAD.MOV.U32 R5, RZ, RZ, R7 ;  /* 0x000000ffff050224 */ /* 0x000fe200078e0007 */
[----:B------:R-:W-:-:S05]  /*0280*/  LOP3.LUT R16, R16, 0x80000000, RZ, 0x3c, !PT ;  /* 0x8000000010107812 */ /* 0x000fca00078e3cff */
[C---:B------:R-:W-:Y:S02]  /*0290*/  DADD R12, R4.reuse, 1 ;  /* 0x3ff00000040c7429 */ /* 0x040fe40000000000 */
[----:B------:R-:W-:-:S04]  /*02a0*/  DADD R4, R4, -1 ;  /* 0xbff0000004047429 */ /* 0x000fc80000000000 */
[----:B------:R-:W0:Y:S02]  /*02b0*/  MUFU.RCP64H R7, R13 ;  /* 0x0000000d00077308 */ /* 0x000e240000001800 */
[----:B0-----:R-:W-:-:S08]  /*02c0*/  DFMA R8, -R12, R6, 1 ;  /* 0x3ff000000c08742b */ /* 0x001fd00000000106 */
[----:B------:R-:W-:-:S08]  /*02d0*/  DFMA R8, R8, R8, R8 ;  /* 0x000000080808722b */ /* 0x000fd00000000008 */
[----:B------:R-:W-:-:S08]  /*02e0*/  DFMA R6, R6, R8, R6 ;  /* 0x000000080606722b */ /* 0x000fd00000000006 */
[----:B------:R-:W-:-:S08]  /*02f0*/  DMUL R8, R4, R6 ;  /* 0x0000000604087228 */ /* 0x000fd00000000000 */
[----:B------:R-:W-:-:S08]  /*0300*/  DFMA R8, R4, R6, R8 ;  /* 0x000000060408722b */ /* 0x000fd00000000008 */
[----:B------:R-:W-:Y:S02]  /*0310*/  DMUL R10, R8, R8 ;  /* 0x00000008080a7228 */ /* 0x000fe40000000000 */
[----:B------:R-:W-:-:S06]  /*0320*/  DADD R2, R4, -R8 ;  /* 0x0000000004027229 */ /* 0x000fcc0000000808 */
[----:B------:R-:W-:Y:S01]  /*0330*/  DFMA R12, R10, UR6, R14 ;  /* 0x000000060a0c7c2b */ /* 0x000fe2000800000e */
[----:B------:R-:W-:Y:S01]  /*0340*/  UMOV UR6, 0x9f02676f ;  /* 0x9f02676f00067882 */ /* 0x000fe20000000000 */
[----:B------:R-:W-:Y:S01]  /*0350*/  UMOV UR7, 0x3ef3b266 ;  /* 0x3ef3b26600077882 */ /* 0x000fe20000000000 */
[----:B------:R-:W-:Y:S02]  /*0360*/  DADD R14, R2, R2 ;  /* 0x00000000020e7229 */ /* 0x000fe40000000002 */
[----:B------:R-:W-:Y:S01]  /*0370*/  DADD R2, R16, -UR8 ;  /* 0x8000000810027e29 */ /* 0x000fe20008000000 */
[----:B------:R-:W-:Y:S01]  /*0380*/  UMOV UR8, 0xfefa39ef ;  /* 0xfefa39ef00087882 */ /* 0x000fe20000000000 */
[----:B------:R-:W-:Y:S01]  /*0390*/  UMOV UR9, 0x3fe62e42 ;  /* 0x3fe62e4200097882 */ /* 0x000fe20000000000 */
[----:B------:R-:W-:Y:S01]  /*03a0*/  DFMA R12, R10, R12, UR6 ;  /* 0x000000060a0c7e2b */ /* 0x000fe2000800000c */
[----:B------:R-:W-:Y:S01]  /*03b0*/  UMOV UR6, 0xa9ab0956 ;  /* 0xa9ab095600067882 */ /* 0x000fe20000000000 */
[----:B------:R-:W-:Y:S01]  /*03c0*/  UMOV UR7, 0x3f1745cb ;  /* 0x3f1745cb00077882 */ /* 0x000fe20000000000 */
[----:B------:R-:W-:-:S02]  /*03d0*/  DFMA R14, R4, -R8, R14 ;  /* 0x80000008040e722b */ /* 0x000fc4000000000e */
[----:B------:R-:W-:-:S03]  /*03e0*/  DFMA R4, R2, UR8, R8 ;  /* 0x0000000802047c2b */ /* 0x000fc60008000008 */
[----:B------:R-:W-:Y:S01]  /*03f0*/  DFMA R12, R10, R12, UR6 ;  /* 0x000000060a0c7e2b */ /* 0x000fe2000800000c */
[----:B------:R-:W-:Y:S01]  /*0400*/  UMOV UR6, 0x2d1b5154 ;  /* 0x2d1b515400067882 */ /* 0x000fe20000000000 */
[----:B------:R-:W-:Y:S01]  /*0410*/  UMOV UR7, 0x3f3c71c7 ;  /* 0x3f3c71c700077882 */ /* 0x000fe20000000000 */
[----:B------:R-:W-:-:S05]  /*0420*/  DMUL R14, R6, R14 ;  /* 0x0000000e060e7228 */ /* 0x000fca0000000000 */
[----:B------:R-:W-:Y:S01]  /*0430*/  DFMA R12, R10, R12, UR6 ;  /* 0x000000060a0c7e2b */ /* 0x000fe2000800000c */
[----:B------:R-:W-:Y:S01]  /*0440*/  UMOV UR6, 0x923be72d ;  /* 0x923be72d00067882 */ /* 0x000fe20000000000 */
[----:B------:R-:W-:-:S06]  /*0450*/  UMOV UR7, 0x3f624924 ;  /* 0x3f62492400077882 */ /* 0x000fcc0000000000 */
        /* <DEDUP_REMOVED lines=8> */
[----:B------:R-:W-:Y:S02]  /*04e0*/  UMOV UR7, 0x3fe62e42 ;  /* 0x3fe62e4200077882 */ /* 0x000fe40000000000 */
[----:B------:R-:W-:Y:S01]  /*04f0*/  DFMA R16, R2, -UR6, R4 ;  /* 0x8000000602107c2b */ /* 0x000fe20008000004 */
[----:B------:R-:W-:Y:S01]  /*0500*/  UMOV UR6, 0x3b39803f ;  /* 0x3b39803f00067882 */ /* 0x000fe20000000000 */
[----:B------:R-:W-:Y:S02]  /*0510*/  UMOV UR7, 0x3c7abc9e ;  /* 0x3c7abc9e00077882 */ /* 0x000fe40000000000 */
[----:B------:R-:W-:-:S04]  /*0520*/  DMUL R12, R10, R12 ;  /* 0x0000000c0a0c7228 */ /* 0x000fc80000000000 */
[----:B------:R-:W-:-:S04]  /*0530*/  DADD R16, -R8, R16 ;  /* 0x0000000008107229 */ /* 0x000fc80000000110 */
[----:B------:R-:W-:-:S08]  /*0540*/  DFMA R12, R8, R12, R14 ;  /* 0x0000000c080c722b */ /* 0x000fd0000000000e */
[----:B------:R-:W-:-:S08]  /*0550*/  DADD R12, R12, -R16 ;  /* 0x000000000c0c7229 */ /* 0x000fd00000000810 */
[----:B------:R-:W-:-:S08]  /*0560*/  DFMA R12, R2, UR6, R12 ;  /* 0x00000006020c7c2b */ /* 0x000fd0000800000c */
[----:B------:R-:W-:Y:S01]  /*0570*/  DADD R4, R4, R12 ;  /* 0x0000000004047229 */ /* 0x000fe2000000000c */
[----:B------:R-:W-:Y:S10]  /*0580*/  BRA `(.L_x_2) ;  /* 0x0000000000187947 */ /* 0x000ff40003800000 */
.L_x_1:
[----:B------:R-:W-:Y:S01]  /*0590*/  IMAD.MOV.U32 R2, RZ, RZ, 0x0 ;  /* 0x00000000ff027424 */ /* 0x000fe200078e00ff */
[----:B------:R-:W-:Y:S02]  /*05a0*/  MOV R3, 0x7ff00000 ;  /* 0x7ff0000000037802 */ /* 0x000fe40000000f00 */
[----:B------:R-:W-:-:S04]  /*05b0*/  LOP3.LUT P0, RZ, R7, 0x7fffffff, RZ, 0xc0, !PT ;  /* 0x7fffffff07ff7812 */ /* 0x000fc8000780c0ff */
[----:B------:R-:W-:-:S10]  /*05c0*/  DFMA R2, R6, R2, +INF ;  /* 0x7ff000000602742b */ /* 0x000fd40000000002 */
[----:B------:R-:W-:Y:S02]  /*05d0*/  FSEL R4, R2, RZ, P0 ;  /* 0x000000ff02047208 */ /* 0x000fe40000000000 */
[----:B------:R-:W-:-:S07]  /*05e0*/  FSEL R5, R3, -QNAN , P0 ;  /* 0xfff0000003057808 */ /* 0x000fce0000000000 */
.L_x_2:
[----:B------:R-:W-:Y:S05]  /*05f0*/  BSYNC.RECONVERGENT B0 ;  /* 0x0000000000007941 */ /* 0x000fea0003800200 */
.L_x_0:
[----:B------:R-:W0:Y:S02]  /*0600*/  LDC.64 R2, c[0x0][0x390] ;  /* 0x0000e400ff027b82 */ /* 0x000e240000000a00 */
[----:B0-----:R-:W-:-:S05]  /*0610*/  IMAD.WIDE R2, R0, 0x8, R2 ;  /* 0x0000000800027825 */ /* 0x001fca00078e0202 */
[----:B------:R-:W-:Y:S01]  /*0620*/  STG.E.64 desc[UR4][R2.64], R4 ;  /* 0x0000000402007986 */ /* 0x000fe2000c101b04 */
[----:B------:R-:W-:Y:S05]  /*0630*/  EXIT ;  /* 0x000000000000794d */ /* 0x000fea0003800000 */
.L_x_3:
[----:B------:R-:W-:-:S00]  /*0640*/  BRA `(.L_x_3) ;  /* 0xfffffffc00fc7947 */ /* 0x000fc0000383ffff */
[----:B------:R-:W-:-:S00]  /*0650*/  NOP ;  /* 0x0000000000007918 */ /* 0x000fc00000000000 */
        /* <DEDUP_REMOVED lines=10> */
.L_x_4:


//--------------------- .nv.shared.reserved.0     --------------------------
	.section	.nv.shared.reserved.0,"aw",@nobits
	.weak		__nv_reservedSMEM_offset_0_alias
	.size		__nv_reservedSMEM_offset_0_alias, 0, 64
	.other		__nv_reservedSMEM_offset_0_alias,@"STO_CUDA_RESERVED_SHARED STV_DEFAULT"
__nv_reservedSMEM_offset_0_alias:
	.zero		0
	.zero		64


//--------------------- .nv.constant0.logkernel   --------------------------
	.section	.nv.constant0.logkernel,"a",@progbits
	.sectionflags	@""
	.align	4
.nv.constant0.logkernel:
	.zero		920


//--------------------- SYMBOLS --------------------------

	.type		.nv.reservedSmem.offset0,@object
	.size		.nv.reservedSmem.offset0,0x4
